//
// Generated by NVIDIA NVVM Compiler
//
// Compiler Build ID: CL-36424714
// Cuda compilation tools, release 13.0, V13.0.88
// Based on NVVM 20.0.0
//

.version 9.0
.target sm_100
.address_size 64

	// .globl	_Z15sumVectorsOnGPUPfS_S_

.visible .entry _Z15sumVectorsOnGPUPfS_S_(
	.param .u64 .ptr .align 1 _Z15sumVectorsOnGPUPfS_S__param_0,
	.param .u64 .ptr .align 1 _Z15sumVectorsOnGPUPfS_S__param_1,
	.param .u64 .ptr .align 1 _Z15sumVectorsOnGPUPfS_S__param_2
)
{
	.reg .b32 	%r<2>;
	.reg .b32 	%f<4>;
	.reg .b64 	%rd<11>;

	ld.param.u64 	%rd1, [_Z15sumVectorsOnGPUPfS_S__param_0];
	ld.param.u64 	%rd2, [_Z15sumVectorsOnGPUPfS_S__param_1];
	ld.param.u64 	%rd3, [_Z15sumVectorsOnGPUPfS_S__param_2];
	cvta.to.global.u64 	%rd4, %rd3;
	cvta.to.global.u64 	%rd5, %rd2;
	cvta.to.global.u64 	%rd6, %rd1;
	mov.u32 	%r1, %tid.x;
	mul.wide.u32 	%rd7, %r1, 4;
	add.s64 	%rd8, %rd6, %rd7;
	ld.global.f32 	%f1, [%rd8];
	add.s64 	%rd9, %rd5, %rd7;
	ld.global.f32 	%f2, [%rd9];
	add.f32 	%f3, %f1, %f2;
	add.s64 	%rd10, %rd4, %rd7;
	st.global.f32 	[%rd10], %f3;
	ret;

}


// ===== COMPILED SASS (sm_100) =====

	.target	sm_100

	.elftype	@"ET_EXEC"


//--------------------- .note.nv.tkinfo           --------------------------
	.section	.note.nv.tkinfo,"",@"SHT_NOTE"
	.sectionflags	@"SHF_NOTE_NV_TKINFO"
	.tkinfo
        /*0018*/ 	.word	0x00000002
        /*0030*/ 	.string	""
        /*0030*/ 	.string	"ptxas"
        /*0030*/ 	.string	"Cuda compilation tools, release 13.0, V13.0.88"
        /*0030*/ 	.string	"Build cuda_13.0.r13.0/compiler.36424714_0"
        /*0030*/ 	.string	"-arch sm_100 -m 64 "



//--------------------- .note.nv.cuinfo           --------------------------
	.section	.note.nv.cuinfo,"",@"SHT_NOTE"
	.sectionflags	@"SHF_NOTE_NV_CUINFO"
        /*0018*/ 	.short	0x0002
        /*001a*/ 	.short	0x0064
        /*001c*/ 	.short	0x0082
	.zero		2


//--------------------- .nv.info                  --------------------------
	.section	.nv.info,"",@"SHT_CUDA_INFO"
	.align	4


	//----- nvinfo : EIATTR_REGCOUNT
	.align		4
        /*0000*/ 	.byte	0x04, 0x2f
        /*0002*/ 	.short	(.L_1 - .L_0)
	.align		4
.L_0:
        /*0004*/ 	.word	index@(_Z15sumVectorsOnGPUPfS_S_)
        /*0008*/ 	.word	0x0000000c


	//----- nvinfo : EIATTR_FRAME_SIZE
	.align		4
.L_1:
        /*000c*/ 	.byte	0x04, 0x11
        /*000e*/ 	.short	(.L_3 - .L_2)
	.align		4
.L_2:
        /*0010*/ 	.word	index@(_Z15sumVectorsOnGPUPfS_S_)
        /*0014*/ 	.word	0x00000000


	//----- nvinfo : EIATTR_MIN_STACK_SIZE
	.align		4
.L_3:
        /*0018*/ 	.byte	0x04, 0x12
        /*001a*/ 	.short	(.L_5 - .L_4)
	.align		4
.L_4:
        /*001c*/ 	.word	index@(_Z15sumVectorsOnGPUPfS_S_)
        /*0020*/ 	.word	0x00000000
.L_5:


//--------------------- .nv.compat                --------------------------
	.section	.nv.compat,"",@"SHT_CUDA_COMPAT_INFO"
	.align	4
        /*0000*/ 	.byte	0x02, 0x09, 0x00, 0x00, 0x02, 0x02, 0x01, 0x00, 0x02, 0x05, 0x05, 0x00, 0x03, 0x07, 0x01, 0x01
        /*0010*/ 	.byte	0x02, 0x03, 0x00, 0x00, 0x02, 0x06, 0x01, 0x00, 0x04, 0x0b, 0x08, 0x00, 0x09, 0x00, 0x00, 0x00
        /*0020*/ 	.byte	0x00, 0x00, 0x00, 0x00


//--------------------- .nv.info._Z15sumVectorsOnGPUPfS_S_ --------------------------
	.section	.nv.info._Z15sumVectorsOnGPUPfS_S_,"",@"SHT_CUDA_INFO"
	.sectionflags	@""
	.align	4


	//----- nvinfo : EIATTR_CUDA_API_VERSION
	.align		4
        /*0000*/ 	.byte	0x04, 0x37
        /*0002*/ 	.short	(.L_7 - .L_6)
.L_6:
        /*0004*/ 	.word	0x00000082


	//----- nvinfo : EIATTR_KPARAM_INFO
	.align		4
.L_7:
        /*0008*/ 	.byte	0x04, 0x17
        /*000a*/ 	.short	(.L_9 - .L_8)
.L_8:
        /*000c*/ 	.word	0x00000000
        /*0010*/ 	.short	0x0002
        /*0012*/ 	.short	0x0010
        /*0014*/ 	.byte	0x00, 0xf5, 0x21, 0x00


	//----- nvinfo : EIATTR_KPARAM_INFO
	.align		4
.L_9:
        /*0018*/ 	.byte	0x04, 0x17
        /*001a*/ 	.short	(.L_11 - .L_10)
.L_10:
        /*001c*/ 	.word	0x00000000
        /*0020*/ 	.short	0x0001
        /*0022*/ 	.short	0x0008
        /*0024*/ 	.byte	0x00, 0xf5, 0x21, 0x00


	//----- nvinfo : EIATTR_KPARAM_INFO
	.align		4
.L_11:
        /*0028*/ 	.byte	0x04, 0x17
        /*002a*/ 	.short	(.L_13 - .L_12)
.L_12:
        /*002c*/ 	.word	0x00000000
        /*0030*/ 	.short	0x0000
        /*0032*/ 	.short	0x0000
        /*0034*/ 	.byte	0x00, 0xf5, 0x21, 0x00


	//----- nvinfo : EIATTR_SPARSE_MMA_MASK
	.align		4
.L_13:
        /*0038*/ 	.byte	0x03, 0x50
        /*003a*/ 	.short	0x0000


	//----- nvinfo : EIATTR_MAXREG_COUNT
	.align		4
        /*003c*/ 	.byte	0x03, 0x1b
        /*003e*/ 	.short	0x00ff


	//----- nvinfo : EIATTR_MERCURY_ISA_VERSION
	.align		4
        /*0040*/ 	.byte	0x03, 0x5f
        /*0042*/ 	.short	0x0101


	//----- nvinfo : EIATTR_VRC_CTA_INIT_COUNT
	.align		4
        /*0044*/ 	.byte	0x02, 0x4a
	.zero		1
	.zero		1


	//----- nvinfo : EIATTR_EXIT_INSTR_OFFSETS
	.align		4
        /*0048*/ 	.byte	0x04, 0x1c
        /*004a*/ 	.short	(.L_15 - .L_14)


	//   ....[0]....
.L_14:
        /*004c*/ 	.word	0x000000d0


	//----- nvinfo : EIATTR_CBANK_PARAM_SIZE
	.align		4
.L_15:
        /*0050*/ 	.byte	0x03, 0x19
        /*0052*/ 	.short	0x0018


	//----- nvinfo : EIATTR_PARAM_CBANK
	.align		4
        /*0054*/ 	.byte	0x04, 0x0a
        /*0056*/ 	.short	(.L_17 - .L_16)
	.align		4
.L_16:
        /*0058*/ 	.word	index@(.nv.constant0._Z15sumVectorsOnGPUPfS_S_)
        /*005c*/ 	.short	0x0380
        /*005e*/ 	.short	0x0018


	//----- nvinfo : EIATTR_SW_WAR
	.align		4
.L_17:
        /*0060*/ 	.byte	0x04, 0x36
        /*0062*/ 	.short	(.L_19 - .L_18)
.L_18:
        /*0064*/ 	.word	0x00000008
.L_19:


//--------------------- .nv.callgraph             --------------------------
	.section	.nv.callgraph,"",@"SHT_CUDA_CALLGRAPH"
	.align	4
	.sectionentsize	8
	.align		4
        /*0000*/ 	.word	0x00000000
	.align		4
        /*0004*/ 	.word	0xffffffff
	.align		4
        /*0008*/ 	.word	0x00000000
	.align		4
        /*000c*/ 	.word	0xfffffffe
	.align		4
        /*0010*/ 	.word	0x00000000
	.align		4
        /*0014*/ 	.word	0xfffffffd
	.align		4
        /*0018*/ 	.word	0x00000000
	.align		4
        /*001c*/ 	.word	0xfffffffc


//--------------------- .text._Z15sumVectorsOnGPUPfS_S_ --------------------------
	.section	.text._Z15sumVectorsOnGPUPfS_S_,"ax",@progbits
	.align	128
        .global         _Z15sumVectorsOnGPUPfS_S_
        .type           _Z15sumVectorsOnGPUPfS_S_,@function
        .size           _Z15sumVectorsOnGPUPfS_S_,(.L_x_1 - _Z15sumVectorsOnGPUPfS_S_)
        .other          _Z15sumVectorsOnGPUPfS_S_,@"STO_CUDA_ENTRY STV_DEFAULT"
_Z15sumVectorsOnGPUPfS_S_:
.text._Z15sumVectorsOnGPUPfS_S_:
[----:B------:R-:W-:Y:S01]  /*0000*/  LDC R1, c[0x0][0x37c] ;  /* 0x0000df00ff017b82 */ /* 0x000fe20000000800 */
[----:B------:R-:W0:Y:S07]  /*0010*/  S2R R9, SR_TID.X ;  /* 0x0000000000097919 */ /* 0x000e2e0000002100 */
[----:B------:R-:W0:Y:S01]  /*0020*/  LDC.64 R2, c[0x0][0x380] ;  /* 0x0000e000ff027b82 */ /* 0x000e220000000a00 */
[----:B------:R-:W1:Y:S07]  /*0030*/  LDCU.64 UR4, c[0x0][0x358] ;  /* 0x00006b00ff0477ac */ /* 0x000e6e0008000a00 */
[----:B------:R-:W2:Y:S08]  /*0040*/  LDC.64 R4, c[0x0][0x388] ;  /* 0x0000e200ff047b82 */ /* 0x000eb00000000a00 */
[----:B------:R-:W3:Y:S01]  /*0050*/  LDC.64 R6, c[0x0][0x390] ;  /* 0x0000e400ff067b82 */ /* 0x000ee20000000a00 */
[----:B0-----:R-:W-:-:S04]  /*0060*/  IMAD.WIDE.U32 R2, R9, 0x4, R2 ;  /* 0x0000000409027825 */ /* 0x001fc800078e0002 */
[C---:B--2---:R-:W-:Y:S02]  /*0070*/  IMAD.WIDE.U32 R4, R9.reuse, 0x4, R4 ;  /* 0x0000000409047825 */ /* 0x044fe400078e0004 */
[----:B-1----:R-:W2:Y:S04]  /*0080*/  LDG.E R2, desc[UR4][R2.64] ;  /* 0x0000000402027981 */ /* 0x002ea8000c1e1900 */
[----:B------:R-:W2:Y:S01]  /*0090*/  LDG.E R5, desc[UR4][R4.64] ;  /* 0x0000000404057981 */ /* 0x000ea2000c1e1900 */
[----:B---3--:R-:W-:-:S04]  /*00a0*/  IMAD.WIDE.U32 R6, R9, 0x4, R6 ;  /* 0x0000000409067825 */ /* 0x008fc800078e0006 */
[----:B--2---:R-:W-:-:S05]  /*00b0*/  FADD R9, R2, R5 ;  /* 0x0000000502097221 */ /* 0x004fca0000000000 */
[----:B------:R-:W-:Y:S01]  /*00c0*/  STG.E desc[UR4][R6.64], R9 ;  /* 0x0000000906007986 */ /* 0x000fe2000c101904 */
[----:B------:R-:W-:Y:S05]  /*00d0*/  EXIT ;  /* 0x000000000000794d */ /* 0x000fea0003800000 */
.L_x_0:
[----:B------:R-:W-:-:S00]  /*00e0*/  BRA `(.L_x_0) ;  /* 0xfffffffc00fc7947 */ /* 0x000fc0000383ffff */
[----:B------:R-:W-:-:S00]  /*00f0*/  NOP ;  /* 0x0000000000007918 */ /* 0x000fc00000000000 */
        /* <DEDUP_REMOVED lines=8> */
.L_x_1:


//--------------------- .nv.shared.reserved.0     --------------------------
	.section	.nv.shared.reserved.0,"aw",@nobits
	.weak		__nv_reservedSMEM_offset_0_alias
	.size		__nv_reservedSMEM_offset_0_alias, 0, 64
	.other		__nv_reservedSMEM_offset_0_alias,@"STO_CUDA_RESERVED_SHARED STV_DEFAULT"
__nv_reservedSMEM_offset_0_alias:
	.zero		0
	.zero		64


//--------------------- .nv.constant0._Z15sumVectorsOnGPUPfS_S_ --------------------------
	.section	.nv.constant0._Z15sumVectorsOnGPUPfS_S_,"a",@progbits
	.sectionflags	@""
	.align	4
.nv.constant0._Z15sumVectorsOnGPUPfS_S_:
	.zero		920


//--------------------- SYMBOLS --------------------------

	.type		.nv.reservedSmem.offset0,@object
	.size		.nv.reservedSmem.offset0,0x4
